//
// Generated by NVIDIA NVVM Compiler
//
// Compiler Build ID: CL-36424714
// Cuda compilation tools, release 13.0, V13.0.88
// Based on NVVM 20.0.0
//

.version 9.0
.target sm_100
.address_size 64

	// .globl	_Z6Phase1Piii

.visible .entry _Z6Phase1Piii(
	.param .u64 .ptr .align 1 _Z6Phase1Piii_param_0,
	.param .u32 _Z6Phase1Piii_param_1,
	.param .u32 _Z6Phase1Piii_param_2
)
{
	.reg .pred 	%p<2>;
	.reg .b32 	%r<72>;
	.reg .b64 	%rd<16>;

	ld.param.u64 	%rd5, [_Z6Phase1Piii_param_0];
	ld.param.u32 	%r15, [_Z6Phase1Piii_param_1];
	ld.param.u32 	%r13, [_Z6Phase1Piii_param_2];
	cvta.to.global.u64 	%rd1, %rd5;
	mov.u32 	%r16, %tid.x;
	mov.u32 	%r17, %tid.y;
	shl.b32 	%r18, %r15, 6;
	add.s32 	%r19, %r18, %r16;
	add.s32 	%r20, %r18, %r17;
	mul.lo.s32 	%r21, %r20, %r13;
	add.s32 	%r22, %r21, %r19;
	shl.b32 	%r23, %r13, 5;
	add.s32 	%r24, %r21, %r23;
	mul.wide.s32 	%rd6, %r22, 4;
	add.s64 	%rd2, %rd1, %rd6;
	add.s32 	%r25, %r24, %r19;
	mul.wide.s32 	%rd7, %r25, 4;
	add.s64 	%rd3, %rd1, %rd7;
	shl.b32 	%r26, %r13, 6;
	add.s32 	%r27, %r26, 64;
	mad.lo.s32 	%r70, %r15, %r27, %r16;
	shl.b32 	%r2, %r13, 1;
	add.s64 	%rd4, %rd1, 4;
	add.s32 	%r69, %r21, %r18;
	add.s32 	%r68, %r24, %r18;
	mov.b32 	%r71, 0;
	mul.wide.s32 	%rd14, %r13, 4;
$L__BB0_1:
	mul.wide.s32 	%rd8, %r69, 4;
	add.s64 	%rd9, %rd4, %rd8;
	mul.wide.s32 	%rd10, %r68, 4;
	add.s64 	%rd11, %rd4, %rd10;
	ld.global.u32 	%r28, [%rd2];
	ld.global.u32 	%r29, [%rd9+-4];
	mul.wide.s32 	%rd12, %r70, 4;
	add.s64 	%rd13, %rd1, %rd12;
	ld.global.u32 	%r30, [%rd13];
	add.s32 	%r31, %r30, %r29;
	min.s32 	%r32, %r28, %r31;
	st.global.u32 	[%rd2], %r32;
	ld.global.u32 	%r33, [%rd3];
	ld.global.u32 	%r34, [%rd11+-4];
	ld.global.u32 	%r35, [%rd13];
	add.s32 	%r36, %r35, %r34;
	min.s32 	%r37, %r33, %r36;
	st.global.u32 	[%rd3], %r37;
	ld.global.u32 	%r38, [%rd2+128];
	ld.global.u32 	%r39, [%rd9+-4];
	ld.global.u32 	%r40, [%rd13+128];
	add.s32 	%r41, %r40, %r39;
	min.s32 	%r42, %r38, %r41;
	st.global.u32 	[%rd2+128], %r42;
	ld.global.u32 	%r43, [%rd3+128];
	ld.global.u32 	%r44, [%rd11+-4];
	ld.global.u32 	%r45, [%rd13+128];
	add.s32 	%r46, %r45, %r44;
	min.s32 	%r47, %r43, %r46;
	st.global.u32 	[%rd3+128], %r47;
	bar.sync 	0;
	ld.global.u32 	%r48, [%rd2];
	ld.global.u32 	%r49, [%rd9];
	add.s64 	%rd15, %rd13, %rd14;
	ld.global.u32 	%r50, [%rd15];
	add.s32 	%r51, %r50, %r49;
	min.s32 	%r52, %r48, %r51;
	st.global.u32 	[%rd2], %r52;
	ld.global.u32 	%r53, [%rd3];
	ld.global.u32 	%r54, [%rd11];
	ld.global.u32 	%r55, [%rd15];
	add.s32 	%r56, %r55, %r54;
	min.s32 	%r57, %r53, %r56;
	st.global.u32 	[%rd3], %r57;
	ld.global.u32 	%r58, [%rd2+128];
	ld.global.u32 	%r59, [%rd9];
	ld.global.u32 	%r60, [%rd15+128];
	add.s32 	%r61, %r60, %r59;
	min.s32 	%r62, %r58, %r61;
	st.global.u32 	[%rd2+128], %r62;
	ld.global.u32 	%r63, [%rd3+128];
	ld.global.u32 	%r64, [%rd11];
	ld.global.u32 	%r65, [%rd15+128];
	add.s32 	%r66, %r65, %r64;
	min.s32 	%r67, %r63, %r66;
	st.global.u32 	[%rd3+128], %r67;
	bar.sync 	0;
	add.s32 	%r71, %r71, 2;
	add.s32 	%r70, %r70, %r2;
	add.s32 	%r69, %r69, 2;
	add.s32 	%r68, %r68, 2;
	setp.ne.s32 	%p1, %r71, 64;
	@%p1 bra 	$L__BB0_1;
	ret;

}
	// .globl	_Z6Phase2Piii
.visible .entry _Z6Phase2Piii(
	.param .u64 .ptr .align 1 _Z6Phase2Piii_param_0,
	.param .u32 _Z6Phase2Piii_param_1,
	.param .u32 _Z6Phase2Piii_param_2
)
{
	.reg .pred 	%p<3>;
	.reg .b32 	%r<94>;
	.reg .b64 	%rd<23>;

	ld.param.u64 	%rd6, [_Z6Phase2Piii_param_0];
	ld.param.u32 	%r22, [_Z6Phase2Piii_param_1];
	ld.param.u32 	%r23, [_Z6Phase2Piii_param_2];
	cvta.to.global.u64 	%rd1, %rd6;
	mov.u32 	%r1, %ctaid.y;
	setp.eq.s32 	%p1, %r22, %r1;
	@%p1 bra 	$L__BB1_3;
	mov.u32 	%r25, %tid.x;
	mov.u32 	%r26, %tid.y;
	shl.b32 	%r27, %r22, 6;
	add.s32 	%r28, %r27, %r25;
	add.s32 	%r29, %r27, %r26;
	shl.b32 	%r30, %r1, 6;
	add.s32 	%r31, %r30, %r25;
	add.s32 	%r32, %r30, %r26;
	mul.lo.s32 	%r33, %r29, %r23;
	add.s32 	%r34, %r33, %r31;
	mul.lo.s32 	%r35, %r23, %r32;
	add.s32 	%r36, %r35, %r28;
	shl.b32 	%r37, %r23, 5;
	add.s32 	%r38, %r33, %r37;
	mul.wide.s32 	%rd7, %r34, 4;
	add.s64 	%rd2, %rd1, %rd7;
	add.s32 	%r39, %r38, %r31;
	mul.wide.s32 	%rd8, %r39, 4;
	add.s64 	%rd3, %rd1, %rd8;
	add.s32 	%r40, %r35, %r37;
	mul.wide.s32 	%rd9, %r36, 4;
	add.s64 	%rd4, %rd1, %rd9;
	add.s32 	%r41, %r40, %r28;
	mul.wide.s32 	%rd10, %r41, 4;
	add.s64 	%rd5, %rd1, %rd10;
	add.s32 	%r92, %r35, %r27;
	add.s32 	%r91, %r40, %r27;
	shl.b32 	%r42, %r23, 6;
	add.s32 	%r43, %r42, 64;
	mad.lo.s32 	%r90, %r22, %r43, %r25;
	mul.lo.s32 	%r44, %r23, %r22;
	shl.b32 	%r45, %r44, 6;
	add.s32 	%r46, %r25, %r45;
	add.s32 	%r89, %r46, %r30;
	add.s32 	%r88, %r33, %r27;
	add.s32 	%r87, %r38, %r27;
	mov.b32 	%r93, 0;
$L__BB1_2:
	mul.wide.s32 	%rd11, %r92, 4;
	add.s64 	%rd12, %rd1, %rd11;
	mul.wide.s32 	%rd13, %r91, 4;
	add.s64 	%rd14, %rd1, %rd13;
	mul.wide.s32 	%rd15, %r88, 4;
	add.s64 	%rd16, %rd1, %rd15;
	mul.wide.s32 	%rd17, %r87, 4;
	add.s64 	%rd18, %rd1, %rd17;
	ld.global.u32 	%r47, [%rd2];
	ld.global.u32 	%r48, [%rd16];
	mul.wide.s32 	%rd19, %r89, 4;
	add.s64 	%rd20, %rd1, %rd19;
	ld.global.u32 	%r49, [%rd20];
	add.s32 	%r50, %r49, %r48;
	min.s32 	%r51, %r47, %r50;
	st.global.u32 	[%rd2], %r51;
	ld.global.u32 	%r52, [%rd3];
	ld.global.u32 	%r53, [%rd18];
	ld.global.u32 	%r54, [%rd20];
	add.s32 	%r55, %r54, %r53;
	min.s32 	%r56, %r52, %r55;
	st.global.u32 	[%rd3], %r56;
	ld.global.u32 	%r57, [%rd2+128];
	ld.global.u32 	%r58, [%rd16];
	ld.global.u32 	%r59, [%rd20+128];
	add.s32 	%r60, %r59, %r58;
	min.s32 	%r61, %r57, %r60;
	st.global.u32 	[%rd2+128], %r61;
	ld.global.u32 	%r62, [%rd3+128];
	ld.global.u32 	%r63, [%rd18];
	ld.global.u32 	%r64, [%rd20+128];
	add.s32 	%r65, %r64, %r63;
	min.s32 	%r66, %r62, %r65;
	st.global.u32 	[%rd3+128], %r66;
	ld.global.u32 	%r67, [%rd4];
	ld.global.u32 	%r68, [%rd12];
	mul.wide.s32 	%rd21, %r90, 4;
	add.s64 	%rd22, %rd1, %rd21;
	ld.global.u32 	%r69, [%rd22];
	add.s32 	%r70, %r69, %r68;
	min.s32 	%r71, %r67, %r70;
	st.global.u32 	[%rd4], %r71;
	ld.global.u32 	%r72, [%rd5];
	ld.global.u32 	%r73, [%rd14];
	ld.global.u32 	%r74, [%rd22];
	add.s32 	%r75, %r74, %r73;
	min.s32 	%r76, %r72, %r75;
	st.global.u32 	[%rd5], %r76;
	ld.global.u32 	%r77, [%rd4+128];
	ld.global.u32 	%r78, [%rd12];
	ld.global.u32 	%r79, [%rd22+128];
	add.s32 	%r80, %r79, %r78;
	min.s32 	%r81, %r77, %r80;
	st.global.u32 	[%rd4+128], %r81;
	ld.global.u32 	%r82, [%rd5+128];
	ld.global.u32 	%r83, [%rd14];
	ld.global.u32 	%r84, [%rd22+128];
	add.s32 	%r85, %r84, %r83;
	min.s32 	%r86, %r82, %r85;
	st.global.u32 	[%rd5+128], %r86;
	bar.sync 	0;
	add.s32 	%r93, %r93, 1;
	add.s32 	%r92, %r92, 1;
	add.s32 	%r91, %r91, 1;
	add.s32 	%r90, %r90, %r23;
	add.s32 	%r89, %r89, %r23;
	add.s32 	%r88, %r88, 1;
	add.s32 	%r87, %r87, 1;
	setp.ne.s32 	%p2, %r93, 64;
	@%p2 bra 	$L__BB1_2;
$L__BB1_3:
	ret;

}
	// .globl	_Z6Phase3Piii
.visible .entry _Z6Phase3Piii(
	.param .u64 .ptr .align 1 _Z6Phase3Piii_param_0,
	.param .u32 _Z6Phase3Piii_param_1,
	.param .u32 _Z6Phase3Piii_param_2
)
{
	.reg .pred 	%p<5>;
	.reg .b32 	%r<77>;
	.reg .b64 	%rd<16>;

	ld.param.u64 	%rd5, [_Z6Phase3Piii_param_0];
	ld.param.u32 	%r15, [_Z6Phase3Piii_param_1];
	ld.param.u32 	%r16, [_Z6Phase3Piii_param_2];
	cvta.to.global.u64 	%rd1, %rd5;
	mov.u32 	%r1, %ctaid.x;
	setp.eq.s32 	%p1, %r15, %r1;
	mov.u32 	%r2, %ctaid.y;
	setp.eq.s32 	%p2, %r15, %r2;
	or.pred  	%p3, %p1, %p2;
	@%p3 bra 	$L__BB2_3;
	mov.u32 	%r18, %tid.x;
	mov.u32 	%r19, %tid.y;
	shl.b32 	%r20, %r1, 6;
	add.s32 	%r21, %r20, %r18;
	shl.b32 	%r22, %r2, 6;
	add.s32 	%r23, %r22, %r19;
	mul.lo.s32 	%r24, %r16, %r23;
	add.s32 	%r25, %r24, %r21;
	shl.b32 	%r26, %r16, 5;
	add.s32 	%r27, %r24, %r26;
	shl.b32 	%r28, %r15, 6;
	mul.wide.s32 	%rd6, %r25, 4;
	add.s64 	%rd2, %rd1, %rd6;
	add.s32 	%r29, %r27, %r21;
	mul.wide.s32 	%rd7, %r29, 4;
	add.s64 	%rd3, %rd1, %rd7;
	mul.lo.s32 	%r30, %r16, %r15;
	shl.b32 	%r31, %r30, 6;
	add.s32 	%r32, %r18, %r31;
	add.s32 	%r75, %r32, %r20;
	shl.b32 	%r4, %r16, 1;
	add.s64 	%rd4, %rd1, 4;
	add.s32 	%r74, %r24, %r28;
	add.s32 	%r73, %r27, %r28;
	mov.b32 	%r76, 0;
	mul.wide.s32 	%rd14, %r16, 4;
$L__BB2_2:
	mul.wide.s32 	%rd8, %r74, 4;
	add.s64 	%rd9, %rd4, %rd8;
	mul.wide.s32 	%rd10, %r73, 4;
	add.s64 	%rd11, %rd4, %rd10;
	ld.global.u32 	%r33, [%rd2];
	ld.global.u32 	%r34, [%rd9+-4];
	mul.wide.s32 	%rd12, %r75, 4;
	add.s64 	%rd13, %rd1, %rd12;
	ld.global.u32 	%r35, [%rd13];
	add.s32 	%r36, %r35, %r34;
	min.s32 	%r37, %r33, %r36;
	st.global.u32 	[%rd2], %r37;
	ld.global.u32 	%r38, [%rd3];
	ld.global.u32 	%r39, [%rd11+-4];
	ld.global.u32 	%r40, [%rd13];
	add.s32 	%r41, %r40, %r39;
	min.s32 	%r42, %r38, %r41;
	st.global.u32 	[%rd3], %r42;
	ld.global.u32 	%r43, [%rd2+128];
	ld.global.u32 	%r44, [%rd9+-4];
	ld.global.u32 	%r45, [%rd13+128];
	add.s32 	%r46, %r45, %r44;
	min.s32 	%r47, %r43, %r46;
	st.global.u32 	[%rd2+128], %r47;
	ld.global.u32 	%r48, [%rd3+128];
	ld.global.u32 	%r49, [%rd11+-4];
	ld.global.u32 	%r50, [%rd13+128];
	add.s32 	%r51, %r50, %r49;
	min.s32 	%r52, %r48, %r51;
	st.global.u32 	[%rd3+128], %r52;
	bar.sync 	0;
	ld.global.u32 	%r53, [%rd2];
	ld.global.u32 	%r54, [%rd9];
	add.s64 	%rd15, %rd13, %rd14;
	ld.global.u32 	%r55, [%rd15];
	add.s32 	%r56, %r55, %r54;
	min.s32 	%r57, %r53, %r56;
	st.global.u32 	[%rd2], %r57;
	ld.global.u32 	%r58, [%rd3];
	ld.global.u32 	%r59, [%rd11];
	ld.global.u32 	%r60, [%rd15];
	add.s32 	%r61, %r60, %r59;
	min.s32 	%r62, %r58, %r61;
	st.global.u32 	[%rd3], %r62;
	ld.global.u32 	%r63, [%rd2+128];
	ld.global.u32 	%r64, [%rd9];
	ld.global.u32 	%r65, [%rd15+128];
	add.s32 	%r66, %r65, %r64;
	min.s32 	%r67, %r63, %r66;
	st.global.u32 	[%rd2+128], %r67;
	ld.global.u32 	%r68, [%rd3+128];
	ld.global.u32 	%r69, [%rd11];
	ld.global.u32 	%r70, [%rd15+128];
	add.s32 	%r71, %r70, %r69;
	min.s32 	%r72, %r68, %r71;
	st.global.u32 	[%rd3+128], %r72;
	bar.sync 	0;
	add.s32 	%r76, %r76, 2;
	add.s32 	%r75, %r75, %r4;
	add.s32 	%r74, %r74, 2;
	add.s32 	%r73, %r73, 2;
	setp.ne.s32 	%p4, %r76, 64;
	@%p4 bra 	$L__BB2_2;
$L__BB2_3:
	ret;

}


// ===== COMPILED SASS (sm_100) =====

	.target	sm_100

	.elftype	@"ET_EXEC"


//--------------------- .note.nv.tkinfo           --------------------------
	.section	.note.nv.tkinfo,"",@"SHT_NOTE"
	.sectionflags	@"SHF_NOTE_NV_TKINFO"
	.tkinfo
        /*0018*/ 	.word	0x00000002
        /*0030*/ 	.string	""
        /*0030*/ 	.string	"ptxas"
        /*0030*/ 	.string	"Cuda compilation tools, release 13.0, V13.0.88"
        /*0030*/ 	.string	"Build cuda_13.0.r13.0/compiler.36424714_0"
        /*0030*/ 	.string	"-arch sm_100 -m 64 "



//--------------------- .note.nv.cuinfo           --------------------------
	.section	.note.nv.cuinfo,"",@"SHT_NOTE"
	.sectionflags	@"SHF_NOTE_NV_CUINFO"
        /*0018*/ 	.short	0x0002
        /*001a*/ 	.short	0x0064
        /*001c*/ 	.short	0x0082
	.zero		2


//--------------------- .nv.info                  --------------------------
	.section	.nv.info,"",@"SHT_CUDA_INFO"
	.align	4


	//----- nvinfo : EIATTR_REGCOUNT
	.align		4
        /*0000*/ 	.byte	0x04, 0x2f
        /*0002*/ 	.short	(.L_1 - .L_0)
	.align		4
.L_0:
        /*0004*/ 	.word	index@(_Z6Phase1Piii)
        /*0008*/ 	.word	0x00000020


	//----- nvinfo : EIATTR_FRAME_SIZE
	.align		4
.L_1:
        /*000c*/ 	.byte	0x04, 0x11
        /*000e*/ 	.short	(.L_3 - .L_2)
	.align		4
.L_2:
        /*0010*/ 	.word	index@(_Z6Phase1Piii)
        /*0014*/ 	.word	0x00000000


	//----- nvinfo : EIATTR_REGCOUNT
	.align		4
.L_3:
        /*0018*/ 	.byte	0x04, 0x2f
        /*001a*/ 	.short	(.L_5 - .L_4)
	.align		4
.L_4:
        /*001c*/ 	.word	index@(_Z6Phase2Piii)
        /*0020*/ 	.word	0x00000020


	//----- nvinfo : EIATTR_FRAME_SIZE
	.align		4
.L_5:
        /*0024*/ 	.byte	0x04, 0x11
        /*0026*/ 	.short	(.L_7 - .L_6)
	.align		4
.L_6:
        /*0028*/ 	.word	index@(_Z6Phase2Piii)
        /*002c*/ 	.word	0x00000000


	//----- nvinfo : EIATTR_REGCOUNT
	.align		4
.L_7:
        /*0030*/ 	.byte	0x04, 0x2f
        /*0032*/ 	.short	(.L_9 - .L_8)
	.align		4
.L_8:
        /*0034*/ 	.word	index@(_Z6Phase3Piii)
        /*0038*/ 	.word	0x00000020


	//----- nvinfo : EIATTR_FRAME_SIZE
	.align		4
.L_9:
        /*003c*/ 	.byte	0x04, 0x11
        /*003e*/ 	.short	(.L_11 - .L_10)
	.align		4
.L_10:
        /*0040*/ 	.word	index@(_Z6Phase3Piii)
        /*0044*/ 	.word	0x00000000


	//----- nvinfo : EIATTR_MIN_STACK_SIZE
	.align		4
.L_11:
        /*0048*/ 	.byte	0x04, 0x12
        /*004a*/ 	.short	(.L_13 - .L_12)
	.align		4
.L_12:
        /*004c*/ 	.word	index@(_Z6Phase3Piii)
        /*0050*/ 	.word	0x00000000


	//----- nvinfo : EIATTR_MIN_STACK_SIZE
	.align		4
.L_13:
        /*0054*/ 	.byte	0x04, 0x12
        /*0056*/ 	.short	(.L_15 - .L_14)
	.align		4
.L_14:
        /*0058*/ 	.word	index@(_Z6Phase2Piii)
        /*005c*/ 	.word	0x00000000


	//----- nvinfo : EIATTR_MIN_STACK_SIZE
	.align		4
.L_15:
        /*0060*/ 	.byte	0x04, 0x12
        /*0062*/ 	.short	(.L_17 - .L_16)
	.align		4
.L_16:
        /*0064*/ 	.word	index@(_Z6Phase1Piii)
        /*0068*/ 	.word	0x00000000
.L_17:


//--------------------- .nv.compat                --------------------------
	.section	.nv.compat,"",@"SHT_CUDA_COMPAT_INFO"
	.align	4
        /*0000*/ 	.byte	0x02, 0x09, 0x00, 0x00, 0x02, 0x02, 0x01, 0x00, 0x02, 0x05, 0x05, 0x00, 0x03, 0x07, 0x01, 0x01
        /*0010*/ 	.byte	0x02, 0x03, 0x00, 0x00, 0x02, 0x06, 0x01, 0x00, 0x04, 0x0b, 0x08, 0x00, 0x09, 0x00, 0x00, 0x00
        /*0020*/ 	.byte	0x00, 0x00, 0x00, 0x00


//--------------------- .nv.info._Z6Phase3Piii    --------------------------
	.section	.nv.info._Z6Phase3Piii,"",@"SHT_CUDA_INFO"
	.sectionflags	@""
	.align	4


	//----- nvinfo : EIATTR_CUDA_API_VERSION
	.align		4
        /*0000*/ 	.byte	0x04, 0x37
        /*0002*/ 	.short	(.L_19 - .L_18)
.L_18:
        /*0004*/ 	.word	0x00000082


	//----- nvinfo : EIATTR_KPARAM_INFO
	.align		4
.L_19:
        /*0008*/ 	.byte	0x04, 0x17
        /*000a*/ 	.short	(.L_21 - .L_20)
.L_20:
        /*000c*/ 	.word	0x00000000
        /*0010*/ 	.short	0x0002
        /*0012*/ 	.short	0x000c
        /*0014*/ 	.byte	0x00, 0xf0, 0x11, 0x00


	//----- nvinfo : EIATTR_KPARAM_INFO
	.align		4
.L_21:
        /*0018*/ 	.byte	0x04, 0x17
        /*001a*/ 	.short	(.L_23 - .L_22)
.L_22:
        /*001c*/ 	.word	0x00000000
        /*0020*/ 	.short	0x0001
        /*0022*/ 	.short	0x0008
        /*0024*/ 	.byte	0x00, 0xf0, 0x11, 0x00


	//----- nvinfo : EIATTR_KPARAM_INFO
	.align		4
.L_23:
        /*0028*/ 	.byte	0x04, 0x17
        /*002a*/ 	.short	(.L_25 - .L_24)
.L_24:
        /*002c*/ 	.word	0x00000000
        /*0030*/ 	.short	0x0000
        /*0032*/ 	.short	0x0000
        /*0034*/ 	.byte	0x00, 0xf5, 0x21, 0x00


	//----- nvinfo : EIATTR_SPARSE_MMA_MASK
	.align		4
.L_25:
        /*0038*/ 	.byte	0x03, 0x50
        /*003a*/ 	.short	0x0000


	//----- nvinfo : EIATTR_MAXREG_COUNT
	.align		4
        /*003c*/ 	.byte	0x03, 0x1b
        /*003e*/ 	.short	0x00ff


	//----- nvinfo : EIATTR_NUM_BARRIERS
	.align		4
        /*0040*/ 	.byte	0x02, 0x4c
        /*0042*/ 	.byte	0x01
	.zero		1


	//----- nvinfo : EIATTR_MERCURY_ISA_VERSION
	.align		4
        /*0044*/ 	.byte	0x03, 0x5f
        /*0046*/ 	.short	0x0101


	//----- nvinfo : EIATTR_VRC_CTA_INIT_COUNT
	.align		4
        /*0048*/ 	.byte	0x02, 0x4a
	.zero		1
	.zero		1


	//----- nvinfo : EIATTR_EXIT_INSTR_OFFSETS
	.align		4
        /*004c*/ 	.byte	0x04, 0x1c
        /*004e*/ 	.short	(.L_27 - .L_26)


	//   ....[0]....
.L_26:
        /*0050*/ 	.word	0x00000060


	//   ....[1]....
        /*0054*/ 	.word	0x00000530


	//----- nvinfo : EIATTR_CBANK_PARAM_SIZE
	.align		4
.L_27:
        /*0058*/ 	.byte	0x03, 0x19
        /*005a*/ 	.short	0x0010


	//----- nvinfo : EIATTR_PARAM_CBANK
	.align		4
        /*005c*/ 	.byte	0x04, 0x0a
        /*005e*/ 	.short	(.L_29 - .L_28)
	.align		4
.L_28:
        /*0060*/ 	.word	index@(.nv.constant0._Z6Phase3Piii)
        /*0064*/ 	.short	0x0380
        /*0066*/ 	.short	0x0010


	//----- nvinfo : EIATTR_SW_WAR
	.align		4
.L_29:
        /*0068*/ 	.byte	0x04, 0x36
        /*006a*/ 	.short	(.L_31 - .L_30)
.L_30:
        /*006c*/ 	.word	0x00000008
.L_31:


//--------------------- .nv.info._Z6Phase2Piii    --------------------------
	.section	.nv.info._Z6Phase2Piii,"",@"SHT_CUDA_INFO"
	.sectionflags	@""
	.align	4


	//----- nvinfo : EIATTR_CUDA_API_VERSION
	.align		4
        /*0000*/ 	.byte	0x04, 0x37
        /*0002*/ 	.short	(.L_33 - .L_32)
.L_32:
        /*0004*/ 	.word	0x00000082


	//----- nvinfo : EIATTR_KPARAM_INFO
	.align		4
.L_33:
        /*0008*/ 	.byte	0x04, 0x17
        /*000a*/ 	.short	(.L_35 - .L_34)
.L_34:
        /*000c*/ 	.word	0x00000000
        /*0010*/ 	.short	0x0002
        /*0012*/ 	.short	0x000c
        /*0014*/ 	.byte	0x00, 0xf0, 0x11, 0x00


	//----- nvinfo : EIATTR_KPARAM_INFO
	.align		4
.L_35:
        /*0018*/ 	.byte	0x04, 0x17
        /*001a*/ 	.short	(.L_37 - .L_36)
.L_36:
        /*001c*/ 	.word	0x00000000
        /*0020*/ 	.short	0x0001
        /*0022*/ 	.short	0x0008
        /*0024*/ 	.byte	0x00, 0xf0, 0x11, 0x00


	//----- nvinfo : EIATTR_KPARAM_INFO
	.align		4
.L_37:
        /*0028*/ 	.byte	0x04, 0x17
        /*002a*/ 	.short	(.L_39 - .L_38)
.L_38:
        /*002c*/ 	.word	0x00000000
        /*0030*/ 	.short	0x0000
        /*0032*/ 	.short	0x0000
        /*0034*/ 	.byte	0x00, 0xf5, 0x21, 0x00


	//----- nvinfo : EIATTR_SPARSE_MMA_MASK
	.align		4
.L_39:
        /*0038*/ 	.byte	0x03, 0x50
        /*003a*/ 	.short	0x0000


	//----- nvinfo : EIATTR_MAXREG_COUNT
	.align		4
        /*003c*/ 	.byte	0x03, 0x1b
        /*003e*/ 	.short	0x00ff


	//----- nvinfo : EIATTR_NUM_BARRIERS
	.align		4
        /*0040*/ 	.byte	0x02, 0x4c
        /*0042*/ 	.byte	0x01
	.zero		1


	//----- nvinfo : EIATTR_MERCURY_ISA_VERSION
	.align		4
        /*0044*/ 	.byte	0x03, 0x5f
        /*0046*/ 	.short	0x0101


	//----- nvinfo : EIATTR_VRC_CTA_INIT_COUNT
	.align		4
        /*0048*/ 	.byte	0x02, 0x4a
	.zero		1
	.zero		1


	//----- nvinfo : EIATTR_EXIT_INSTR_OFFSETS
	.align		4
        /*004c*/ 	.byte	0x04, 0x1c
        /*004e*/ 	.short	(.L_41 - .L_40)


	//   ....[0]....
.L_40:
        /*0050*/ 	.word	0x00000040


	//   ....[1]....
        /*0054*/ 	.word	0x000005c0


	//----- nvinfo : EIATTR_CBANK_PARAM_SIZE
	.align		4
.L_41:
        /*0058*/ 	.byte	0x03, 0x19
        /*005a*/ 	.short	0x0010


	//----- nvinfo : EIATTR_PARAM_CBANK
	.align		4
        /*005c*/ 	.byte	0x04, 0x0a
        /*005e*/ 	.short	(.L_43 - .L_42)
	.align		4
.L_42:
        /*0060*/ 	.word	index@(.nv.constant0._Z6Phase2Piii)
        /*0064*/ 	.short	0x0380
        /*0066*/ 	.short	0x0010


	//----- nvinfo : EIATTR_SW_WAR
	.align		4
.L_43:
        /*0068*/ 	.byte	0x04, 0x36
        /*006a*/ 	.short	(.L_45 - .L_44)
.L_44:
        /*006c*/ 	.word	0x00000008
.L_45:


//--------------------- .nv.info._Z6Phase1Piii    --------------------------
	.section	.nv.info._Z6Phase1Piii,"",@"SHT_CUDA_INFO"
	.sectionflags	@""
	.align	4


	//----- nvinfo : EIATTR_CUDA_API_VERSION
	.align		4
        /*0000*/ 	.byte	0x04, 0x37
        /*0002*/ 	.short	(.L_47 - .L_46)
.L_46:
        /*0004*/ 	.word	0x00000082


	//----- nvinfo : EIATTR_KPARAM_INFO
	.align		4
.L_47:
        /*0008*/ 	.byte	0x04, 0x17
        /*000a*/ 	.short	(.L_49 - .L_48)
.L_48:
        /*000c*/ 	.word	0x00000000
        /*0010*/ 	.short	0x0002
        /*0012*/ 	.short	0x000c
        /*0014*/ 	.byte	0x00, 0xf0, 0x11, 0x00


	//----- nvinfo : EIATTR_KPARAM_INFO
	.align		4
.L_49:
        /*0018*/ 	.byte	0x04, 0x17
        /*001a*/ 	.short	(.L_51 - .L_50)
.L_50:
        /*001c*/ 	.word	0x00000000
        /*0020*/ 	.short	0x0001
        /*0022*/ 	.short	0x0008
        /*0024*/ 	.byte	0x00, 0xf0, 0x11, 0x00


	//----- nvinfo : EIATTR_KPARAM_INFO
	.align		4
.L_51:
        /*0028*/ 	.byte	0x04, 0x17
        /*002a*/ 	.short	(.L_53 - .L_52)
.L_52:
        /*002c*/ 	.word	0x00000000
        /*0030*/ 	.short	0x0000
        /*0032*/ 	.short	0x0000
        /*0034*/ 	.byte	0x00, 0xf5, 0x21, 0x00


	//----- nvinfo : EIATTR_SPARSE_MMA_MASK
	.align		4
.L_53:
        /*0038*/ 	.byte	0x03, 0x50
        /*003a*/ 	.short	0x0000


	//----- nvinfo : EIATTR_MAXREG_COUNT
	.align		4
        /*003c*/ 	.byte	0x03, 0x1b
        /*003e*/ 	.short	0x00ff


	//----- nvinfo : EIATTR_NUM_BARRIERS
	.align		4
        /*0040*/ 	.byte	0x02, 0x4c
        /*0042*/ 	.byte	0x01
	.zero		1


	//----- nvinfo : EIATTR_MERCURY_ISA_VERSION
	.align		4
        /*0044*/ 	.byte	0x03, 0x5f
        /*0046*/ 	.short	0x0101


	//----- nvinfo : EIATTR_VRC_CTA_INIT_COUNT
	.align		4
        /*0048*/ 	.byte	0x02, 0x4a
	.zero		1
	.zero		1


	//----- nvinfo : EIATTR_EXIT_INSTR_OFFSETS
	.align		4
        /*004c*/ 	.byte	0x04, 0x1c
        /*004e*/ 	.short	(.L_55 - .L_54)


	//   ....[0]....
.L_54:
        /*0050*/ 	.word	0x000004a0


	//----- nvinfo : EIATTR_CBANK_PARAM_SIZE
	.align		4
.L_55:
        /*0054*/ 	.byte	0x03, 0x19
        /*0056*/ 	.short	0x0010


	//----- nvinfo : EIATTR_PARAM_CBANK
	.align		4
        /*0058*/ 	.byte	0x04, 0x0a
        /*005a*/ 	.short	(.L_57 - .L_56)
	.align		4
.L_56:
        /*005c*/ 	.word	index@(.nv.constant0._Z6Phase1Piii)
        /*0060*/ 	.short	0x0380
        /*0062*/ 	.short	0x0010


	//----- nvinfo : EIATTR_SW_WAR
	.align		4
.L_57:
        /*0064*/ 	.byte	0x04, 0x36
        /*0066*/ 	.short	(.L_59 - .L_58)
.L_58:
        /*0068*/ 	.word	0x00000008
.L_59:


//--------------------- .nv.callgraph             --------------------------
	.section	.nv.callgraph,"",@"SHT_CUDA_CALLGRAPH"
	.align	4
	.sectionentsize	8
	.align		4
        /*0000*/ 	.word	0x00000000
	.align		4
        /*0004*/ 	.word	0xffffffff
	.align		4
        /*0008*/ 	.word	0x00000000
	.align		4
        /*000c*/ 	.word	0xfffffffe
	.align		4
        /*0010*/ 	.word	0x00000000
	.align		4
        /*0014*/ 	.word	0xfffffffd
	.align		4
        /*0018*/ 	.word	0x00000000
	.align		4
        /*001c*/ 	.word	0xfffffffc


//--------------------- .text._Z6Phase3Piii       --------------------------
	.section	.text._Z6Phase3Piii,"ax",@progbits
	.align	128
        .global         _Z6Phase3Piii
        .type           _Z6Phase3Piii,@function
        .size           _Z6Phase3Piii,(.L_x_6 - _Z6Phase3Piii)
        .other          _Z6Phase3Piii,@"STO_CUDA_ENTRY STV_DEFAULT"
_Z6Phase3Piii:
.text._Z6Phase3Piii:
[----:B------:R-:W-:Y:S01]  /*0000*/  LDC R1, c[0x0][0x37c] ;  /* 0x0000df00ff017b82 */ /* 0x000fe20000000800 */
[----:B------:R-:W0:Y:S07]  /*0010*/  S2R R5, SR_CTAID.Y ;  /* 0x0000000000057919 */ /* 0x000e2e0000002600 */
[----:B------:R-:W0:Y:S01]  /*0020*/  LDC R10, c[0x0][0x388] ;  /* 0x0000e200ff0a7b82 */ /* 0x000e220000000800 */
[----:B------:R-:W1:Y:S01]  /*0030*/  S2R R6, SR_CTAID.X ;  /* 0x0000000000067919 */ /* 0x000e620000002500 */
[----:B0-----:R-:W-:-:S04]  /*0040*/  ISETP.NE.AND P0, PT, R5, R10, PT ;  /* 0x0000000a0500720c */ /* 0x001fc80003f05270 */
[----:B-1----:R-:W-:-:S13]  /*0050*/  ISETP.EQ.OR P0, PT, R6, R10, !P0 ;  /* 0x0000000a0600720c */ /* 0x002fda0004702670 */
[----:B------:R-:W-:Y:S05]  /*0060*/  @P0 EXIT ;  /* 0x000000000000094d */ /* 0x000fea0003800000 */
[----:B------:R-:W0:Y:S01]  /*0070*/  S2R R8, SR_TID.Y ;  /* 0x0000000000087919 */ /* 0x000e220000002200 */
[----:B------:R-:W1:Y:S01]  /*0080*/  LDC R0, c[0x0][0x38c] ;  /* 0x0000e300ff007b82 */ /* 0x000e620000000800 */
[----:B------:R-:W2:Y:S01]  /*0090*/  LDCU.64 UR4, c[0x0][0x380] ;  /* 0x00007000ff0477ac */ /* 0x000ea20008000a00 */
[----:B------:R-:W3:Y:S01]  /*00a0*/  S2R R7, SR_TID.X ;  /* 0x0000000000077919 */ /* 0x000ee20000002100 */
[----:B------:R-:W4:Y:S05]  /*00b0*/  LDCU.64 UR6, c[0x0][0x358] ;  /* 0x00006b00ff0677ac */ /* 0x000f2a0008000a00 */
[----:B------:R-:W5:Y:S01]  /*00c0*/  LDC.64 R2, c[0x0][0x380] ;  /* 0x0000e000ff027b82 */ /* 0x000f620000000a00 */
[----:B--2---:R-:W-:-:S04]  /*00d0*/  UIADD3 UR4, UP0, UPT, UR4, 0x4, URZ ;  /* 0x0000000404047890 */ /* 0x004fc8000ff1e0ff */
[----:B------:R-:W-:Y:S01]  /*00e0*/  UIADD3.X UR5, UPT, UPT, URZ, UR5, URZ, UP0, !UPT ;  /* 0x00000005ff057290 */ /* 0x000fe200087fe4ff */
[----:B-1----:R-:W-:Y:S02]  /*00f0*/  IMAD R4, R10, R0, RZ ;  /* 0x000000000a047224 */ /* 0x002fe400078e02ff */
[----:B0-----:R-:W-:-:S04]  /*0100*/  IMAD R5, R5, 0x40, R8 ;  /* 0x0000004005057824 */ /* 0x001fc800078e0208 */
[----:B------:R-:W-:Y:S02]  /*0110*/  IMAD R5, R5, R0, RZ ;  /* 0x0000000005057224 */ /* 0x000fe400078e02ff */
[----:B---3--:R-:W-:Y:S01]  /*0120*/  IMAD R15, R4, 0x40, R7 ;  /* 0x00000040040f7824 */ /* 0x008fe200078e0207 */
[----:B------:R-:W-:Y:S02]  /*0130*/  LEA R4, R6, R7, 0x6 ;  /* 0x0000000706047211 */ /* 0x000fe400078e30ff */
[-C--:B------:R-:W-:Y:S01]  /*0140*/  LEA R21, R0, R5.reuse, 0x5 ;  /* 0x0000000500157211 */ /* 0x080fe200078e28ff */
[----:B------:R-:W-:Y:S01]  /*0150*/  IMAD R15, R6, 0x40, R15 ;  /* 0x00000040060f7824 */ /* 0x000fe200078e020f */
[----:B------:R-:W-:Y:S01]  /*0160*/  LEA R17, R10, R5, 0x6 ;  /* 0x000000050a117211 */ /* 0x000fe200078e30ff */
[C---:B------:R-:W-:Y:S01]  /*0170*/  IMAD.IADD R7, R4.reuse, 0x1, R5 ;  /* 0x0000000104077824 */ /* 0x040fe200078e0205 */
[----:B------:R-:W-:Y:S01]  /*0180*/  MOV R5, UR5 ;  /* 0x0000000500057c02 */ /* 0x000fe20008000f00 */
[----:B------:R-:W-:Y:S01]  /*0190*/  IMAD.IADD R9, R4, 0x1, R21 ;  /* 0x0000000104097824 */ /* 0x000fe200078e0215 */
[----:B------:R-:W-:Y:S01]  /*01a0*/  LEA R21, R10, R21, 0x6 ;  /* 0x000000150a157211 */ /* 0x000fe200078e30ff */
[----:B-----5:R-:W-:-:S04]  /*01b0*/  IMAD.WIDE R6, R7, 0x4, R2 ;  /* 0x0000000407067825 */ /* 0x020fc800078e0202 */
[----:B------:R-:W-:-:S04]  /*01c0*/  IMAD.WIDE R8, R9, 0x4, R2 ;  /* 0x0000000409087825 */ /* 0x000fc800078e0202 */
[----:B------:R-:W-:Y:S01]  /*01d0*/  IMAD.U32 R4, RZ, RZ, UR4 ;  /* 0x00000004ff047e24 */ /* 0x000fe2000f8e00ff */
[----:B----4-:R-:W-:-:S06]  /*01e0*/  UMOV UR4, URZ ;  /* 0x000000ff00047c82 */ /* 0x010fcc0008000000 */
.L_x_0:
[----:B------:R-:W-:Y:S01]  /*01f0*/  IMAD.WIDE R10, R17, 0x4, R4 ;  /* 0x00000004110a7825 */ /* 0x000fe200078e0204 */
[----:B------:R-:W2:Y:S03]  /*0200*/  LDG.E R14, desc[UR6][R6.64] ;  /* 0x00000006060e7981 */ /* 0x000ea6000c1e1900 */
[----:B-1----:R-:W-:Y:S01]  /*0210*/  IMAD.WIDE R12, R15, 0x4, R2 ;  /* 0x000000040f0c7825 */ /* 0x002fe200078e0202 */
[----:B------:R-:W2:Y:S04]  /*0220*/  LDG.E R19, desc[UR6][R10.64+-0x4] ;  /* 0xfffffc060a137981 */ /* 0x000ea8000c1e1900 */
[----:B------:R-:W2:Y:S02]  /*0230*/  LDG.E R16, desc[UR6][R12.64] ;  /* 0x000000060c107981 */ /* 0x000ea4000c1e1900 */
[----:B--2---:R-:W-:Y:S01]  /*0240*/  VIADDMNMX R23, R16, R19, R14, PT ;  /* 0x0000001310177246 */ /* 0x004fe2000380010e */
[----:B------:R-:W-:-:S04]  /*0250*/  IMAD.WIDE R18, R21, 0x4, R4 ;  /* 0x0000000415127825 */ /* 0x000fc800078e0204 */
[----:B------:R0:W-:Y:S04]  /*0260*/  STG.E desc[UR6][R6.64], R23 ;  /* 0x0000001706007986 */ /* 0x0001e8000c101906 */
[----:B------:R-:W2:Y:S04]  /*0270*/  LDG.E R14, desc[UR6][R8.64] ;  /* 0x00000006080e7981 */ /* 0x000ea8000c1e1900 */
[----:B------:R-:W2:Y:S04]  /*0280*/  LDG.E R16, desc[UR6][R12.64] ;  /* 0x000000060c107981 */ /* 0x000ea8000c1e1900 */
[----:B------:R-:W2:Y:S02]  /*0290*/  LDG.E R25, desc[UR6][R18.64+-0x4] ;  /* 0xfffffc0612197981 */ /* 0x000ea4000c1e1900 */
[----:B--2---:R-:W-:-:S05]  /*02a0*/  VIADDMNMX R25, R16, R25, R14, PT ;  /* 0x0000001910197246 */ /* 0x004fca000380010e */
[----:B------:R1:W-:Y:S04]  /*02b0*/  STG.E desc[UR6][R8.64], R25 ;  /* 0x0000001908007986 */ /* 0x0003e8000c101906 */
[----:B------:R-:W2:Y:S04]  /*02c0*/  LDG.E R14, desc[UR6][R6.64+0x80] ;  /* 0x00008006060e7981 */ /* 0x000ea8000c1e1900 */
[----:B------:R-:W2:Y:S04]  /*02d0*/  LDG.E R27, desc[UR6][R10.64+-0x4] ;  /* 0xfffffc060a1b7981 */ /* 0x000ea8000c1e1900 */
[----:B------:R-:W2:Y:S02]  /*02e0*/  LDG.E R16, desc[UR6][R12.64+0x80] ;  /* 0x000080060c107981 */ /* 0x000ea4000c1e1900 */
[----:B--2---:R-:W-:-:S05]  /*02f0*/  VIADDMNMX R27, R16, R27, R14, PT ;  /* 0x0000001b101b7246 */ /* 0x004fca000380010e */
[----:B------:R2:W-:Y:S04]  /*0300*/  STG.E desc[UR6][R6.64+0x80], R27 ;  /* 0x0000801b06007986 */ /* 0x0005e8000c101906 */
[----:B------:R-:W3:Y:S04]  /*0310*/  LDG.E R14, desc[UR6][R8.64+0x80] ;  /* 0x00008006080e7981 */ /* 0x000ee8000c1e1900 */
[----:B0-----:R-:W3:Y:S04]  /*0320*/  LDG.E R23, desc[UR6][R18.64+-0x4] ;  /* 0xfffffc0612177981 */ /* 0x001ee8000c1e1900 */
[----:B------:R-:W3:Y:S02]  /*0330*/  LDG.E R16, desc[UR6][R12.64+0x80] ;  /* 0x000080060c107981 */ /* 0x000ee4000c1e1900 */
[----:B---3--:R-:W-:-:S05]  /*0340*/  VIADDMNMX R29, R16, R23, R14, PT ;  /* 0x00000017101d7246 */ /* 0x008fca000380010e */
[----:B------:R-:W-:Y:S01]  /*0350*/  STG.E desc[UR6][R8.64+0x80], R29 ;  /* 0x0000801d08007986 */ /* 0x000fe2000c101906 */
[----:B------:R-:W-:Y:S01]  /*0360*/  BAR.SYNC.DEFER_BLOCKING 0x0 ;  /* 0x0000000000007b1d */ /* 0x000fe20000010000 */
[----:B------:R-:W-:-:S05]  /*0370*/  IMAD.WIDE R22, R0, 0x4, R12 ;  /* 0x0000000400167825 */ /* 0x000fca00078e020c */
[----:B------:R-:W3:Y:S04]  /*0380*/  LDG.E R14, desc[UR6][R6.64] ;  /* 0x00000006060e7981 */ /* 0x000ee8000c1e1900 */
[----:B-1----:R-:W3:Y:S04]  /*0390*/  LDG.E R25, desc[UR6][R10.64] ;  /* 0x000000060a197981 */ /* 0x002ee8000c1e1900 */
[----:B------:R-:W3:Y:S02]  /*03a0*/  LDG.E R16, desc[UR6][R22.64] ;  /* 0x0000000616107981 */ /* 0x000ee4000c1e1900 */
[----:B---3--:R-:W-:-:S05]  /*03b0*/  VIADDMNMX R25, R16, R25, R14, PT ;  /* 0x0000001910197246 */ /* 0x008fca000380010e */
[----:B------:R0:W-:Y:S04]  /*03c0*/  STG.E desc[UR6][R6.64], R25 ;  /* 0x0000001906007986 */ /* 0x0001e8000c101906 */
[----:B------:R-:W3:Y:S04]  /*03d0*/  LDG.E R14, desc[UR6][R8.64] ;  /* 0x00000006080e7981 */ /* 0x000ee8000c1e1900 */
[----:B------:R-:W3:Y:S04]  /*03e0*/  LDG.E R13, desc[UR6][R18.64] ;  /* 0x00000006120d7981 */ /* 0x000ee8000c1e1900 */
[----:B------:R-:W3:Y:S02]  /*03f0*/  LDG.E R12, desc[UR6][R22.64] ;  /* 0x00000006160c7981 */ /* 0x000ee4000c1e1900 */
[----:B---3--:R-:W-:-:S05]  /*0400*/  VIADDMNMX R13, R12, R13, R14, PT ;  /* 0x0000000d0c0d7246 */ /* 0x008fca000380010e */
[----:B------:R1:W-:Y:S04]  /*0410*/  STG.E desc[UR6][R8.64], R13 ;  /* 0x0000000d08007986 */ /* 0x0003e8000c101906 */
[----:B--2---:R-:W2:Y:S04]  /*0420*/  LDG.E R27, desc[UR6][R10.64] ;  /* 0x000000060a1b7981 */ /* 0x004ea8000c1e1900 */
[----:B------:R-:W2:Y:S04]  /*0430*/  LDG.E R12, desc[UR6][R6.64+0x80] ;  /* 0x00008006060c7981 */ /* 0x000ea8000c1e1900 */
[----:B------:R-:W2:Y:S02]  /*0440*/  LDG.E R14, desc[UR6][R22.64+0x80] ;  /* 0x00008006160e7981 */ /* 0x000ea4000c1e1900 */
[----:B--2---:R-:W-:-:S05]  /*0450*/  VIADDMNMX R27, R14, R27, R12, PT ;  /* 0x0000001b0e1b7246 */ /* 0x004fca000380010c */
[----:B------:R1:W-:Y:S04]  /*0460*/  STG.E desc[UR6][R6.64+0x80], R27 ;  /* 0x0000801b06007986 */ /* 0x0003e8000c101906 */
[----:B0-----:R-:W2:Y:S04]  /*0470*/  LDG.E R25, desc[UR6][R18.64] ;  /* 0x0000000612197981 */ /* 0x001ea8000c1e1900 */
[----:B------:R-:W2:Y:S04]  /*0480*/  LDG.E R14, desc[UR6][R22.64+0x80] ;  /* 0x00008006160e7981 */ /* 0x000ea8000c1e1900 */
[----:B------:R-:W2:Y:S01]  /*0490*/  LDG.E R12, desc[UR6][R8.64+0x80] ;  /* 0x00008006080c7981 */ /* 0x000ea2000c1e1900 */
[----:B------:R-:W-:-:S04]  /*04a0*/  UIADD3 UR4, UPT, UPT, UR4, 0x2, URZ ;  /* 0x0000000204047890 */ /* 0x000fc8000fffe0ff */
[----:B------:R-:W-:Y:S01]  /*04b0*/  UISETP.NE.AND UP0, UPT, UR4, 0x40, UPT ;  /* 0x000000400400788c */ /* 0x000fe2000bf05270 */
[----:B------:R-:W-:Y:S01]  /*04c0*/  IMAD R15, R0, 0x2, R15 ;  /* 0x00000002000f7824 */ /* 0x000fe200078e020f */
[----:B------:R-:W-:Y:S01]  /*04d0*/  IADD3 R17, PT, PT, R17, 0x2, RZ ;  /* 0x0000000211117810 */ /* 0x000fe20007ffe0ff */
[----:B------:R-:W-:Y:S01]  /*04e0*/  VIADD R21, R21, 0x2 ;  /* 0x0000000215157836 */ /* 0x000fe20000000000 */
[----:B--2---:R-:W-:-:S05]  /*04f0*/  VIADDMNMX R25, R14, R25, R12, PT ;  /* 0x000000190e197246 */ /* 0x004fca000380010c */
[----:B------:R1:W-:Y:S01]  /*0500*/  STG.E desc[UR6][R8.64+0x80], R25 ;  /* 0x0000801908007986 */ /* 0x0003e2000c101906 */
[----:B------:R-:W-:Y:S06]  /*0510*/  BAR.SYNC.DEFER_BLOCKING 0x0 ;  /* 0x0000000000007b1d */ /* 0x000fec0000010000 */
[----:B------:R-:W-:Y:S05]  /*0520*/  BRA.U UP0, `(.L_x_0) ;  /* 0xfffffffd00307547 */ /* 0x000fea000b83ffff */
[----:B------:R-:W-:Y:S05]  /*0530*/  EXIT ;  /* 0x000000000000794d */ /* 0x000fea0003800000 */
.L_x_1:
[----:B------:R-:W-:-:S00]  /*0540*/  BRA `(.L_x_1) ;  /* 0xfffffffc00fc7947 */ /* 0x000fc0000383ffff */
[----:B------:R-:W-:-:S00]  /*0550*/  NOP ;  /* 0x0000000000007918 */ /* 0x000fc00000000000 */
        /* <DEDUP_REMOVED lines=10> */
.L_x_6:


//--------------------- .text._Z6Phase2Piii       --------------------------
	.section	.text._Z6Phase2Piii,"ax",@progbits
	.align	128
        .global         _Z6Phase2Piii
        .type           _Z6Phase2Piii,@function
        .size           _Z6Phase2Piii,(.L_x_7 - _Z6Phase2Piii)
        .other          _Z6Phase2Piii,@"STO_CUDA_ENTRY STV_DEFAULT"
_Z6Phase2Piii:
.text._Z6Phase2Piii:
[----:B------:R-:W-:Y:S01]  /*0000*/  LDC R1, c[0x0][0x37c] ;  /* 0x0000df00ff017b82 */ /* 0x000fe20000000800 */
[----:B------:R-:W0:Y:S07]  /*0010*/  S2R R5, SR_CTAID.Y ;  /* 0x0000000000057919 */ /* 0x000e2e0000002600 */
[----:B------:R-:W0:Y:S02]  /*0020*/  LDC R22, c[0x0][0x388] ;  /* 0x0000e200ff167b82 */ /* 0x000e240000000800 */
[----:B0-----:R-:W-:-:S13]  /*0030*/  ISETP.NE.AND P0, PT, R5, R22, PT ;  /* 0x000000160500720c */ /* 0x001fda0003f05270 */
[----:B------:R-:W-:Y:S05]  /*0040*/  @!P0 EXIT ;  /* 0x000000000000894d */ /* 0x000fea0003800000 */
[----:B------:R-:W0:Y:S01]  /*0050*/  S2R R8, SR_TID.Y ;  /* 0x0000000000087919 */ /* 0x000e220000002200 */
[----:B------:R-:W1:Y:S01]  /*0060*/  LDC R0, c[0x0][0x38c] ;  /* 0x0000e300ff007b82 */ /* 0x000e620000000800 */
[----:B------:R-:W2:Y:S01]  /*0070*/  LDCU.64 UR6, c[0x0][0x358] ;  /* 0x00006b00ff0677ac */ /* 0x000ea20008000a00 */
[----:B------:R-:W3:Y:S01]  /*0080*/  S2R R6, SR_TID.X ;  /* 0x0000000000067919 */ /* 0x000ee20000002100 */
[----:B------:R-:W-:-:S05]  /*0090*/  UMOV UR4, URZ ;  /* 0x000000ff00047c82 */ /* 0x000fca0008000000 */
[----:B------:R-:W4:Y:S01]  /*00a0*/  LDC.64 R2, c[0x0][0x380] ;  /* 0x0000e000ff027b82 */ /* 0x000f220000000a00 */
[----:B-1----:R-:W-:Y:S01]  /*00b0*/  IMAD R4, R22, R0, RZ ;  /* 0x0000000016047224 */ /* 0x002fe200078e02ff */
[----:B------:R-:W-:Y:S02]  /*00c0*/  LEA R29, R0, 0x40, 0x6 ;  /* 0x00000040001d7811 */ /* 0x000fe400078e30ff */
[----:B0-----:R-:W-:Y:S01]  /*00d0*/  LEA R9, R5, R8, 0x6 ;  /* 0x0000000805097211 */ /* 0x001fe200078e30ff */
[----:B------:R-:W-:Y:S01]  /*00e0*/  IMAD R7, R22, 0x40, R8 ;  /* 0x0000004016077824 */ /* 0x000fe200078e0208 */
[----:B---3--:R-:W-:-:S03]  /*00f0*/  LEA R4, R4, R6, 0x6 ;  /* 0x0000000604047211 */ /* 0x008fc600078e30ff */
[-C--:B------:R-:W-:Y:S02]  /*0100*/  IMAD R25, R7, R0.reuse, RZ ;  /* 0x0000000007197224 */ /* 0x080fe400078e02ff */
[----:B------:R-:W-:Y:S02]  /*0110*/  IMAD R23, R9, R0, RZ ;  /* 0x0000000009177224 */ /* 0x000fe400078e02ff */
[C---:B------:R-:W-:Y:S01]  /*0120*/  IMAD R27, R5.reuse, 0x40, R4 ;  /* 0x00000040051b7824 */ /* 0x040fe200078e0204 */
[----:B------:R-:W-:Y:S01]  /*0130*/  LEA R4, R5, R6, 0x6 ;  /* 0x0000000605047211 */ /* 0x000fe200078e30ff */
[--C-:B------:R-:W-:Y:S01]  /*0140*/  IMAD R5, R22, 0x40, R6.reuse ;  /* 0x0000004016057824 */ /* 0x100fe200078e0206 */
[C---:B------:R-:W-:Y:S01]  /*0150*/  LEA R11, R0.reuse, R25, 0x5 ;  /* 0x00000019000b7211 */ /* 0x040fe200078e28ff */
[----:B------:R-:W-:Y:S01]  /*0160*/  IMAD R29, R29, R22, R6 ;  /* 0x000000161d1d7224 */ /* 0x000fe200078e0206 */
[----:B------:R-:W-:Y:S01]  /*0170*/  LEA R24, R0, R23, 0x5 ;  /* 0x0000001700187211 */ /* 0x000fe200078e28ff */
[-C--:B------:R-:W-:Y:S01]  /*0180*/  IMAD R7, R7, R0.reuse, R4 ;  /* 0x0000000007077224 */ /* 0x080fe200078e0204 */
[----:B------:R-:W-:Y:S01]  /*0190*/  IADD3 R13, PT, PT, R4, R11, RZ ;  /* 0x0000000b040d7210 */ /* 0x000fe20007ffe0ff */
[----:B------:R-:W-:Y:S01]  /*01a0*/  IMAD R9, R9, R0, R5 ;  /* 0x0000000009097224 */ /* 0x000fe200078e0205 */
[C---:B------:R-:W-:Y:S01]  /*01b0*/  LEA R23, R22.reuse, R23, 0x6 ;  /* 0x0000001716177211 */ /* 0x040fe200078e30ff */
[----:B------:R-:W-:Y:S01]  /*01c0*/  IMAD.IADD R15, R5, 0x1, R24 ;  /* 0x00000001050f7824 */ /* 0x000fe200078e0218 */
[C---:B------:R-:W-:Y:S01]  /*01d0*/  LEA R24, R22.reuse, R24, 0x6 ;  /* 0x0000001816187211 */ /* 0x040fe200078e30ff */
[C---:B------:R-:W-:Y:S01]  /*01e0*/  IMAD R25, R22.reuse, 0x40, R25 ;  /* 0x0000004016197824 */ /* 0x040fe200078e0219 */
[----:B------:R-:W-:Y:S01]  /*01f0*/  LEA R22, R22, R11, 0x6 ;  /* 0x0000000b16167211 */ /* 0x000fe200078e30ff */
[----:B----4-:R-:W-:-:S04]  /*0200*/  IMAD.WIDE R4, R7, 0x4, R2 ;  /* 0x0000000407047825 */ /* 0x010fc800078e0202 */
[----:B------:R-:W-:-:S04]  /*0210*/  IMAD.WIDE R6, R9, 0x4, R2 ;  /* 0x0000000409067825 */ /* 0x000fc800078e0202 */
[----:B------:R-:W-:-:S04]  /*0220*/  IMAD.WIDE R8, R13, 0x4, R2 ;  /* 0x000000040d087825 */ /* 0x000fc800078e0202 */
[----:B--2---:R-:W-:-:S07]  /*0230*/  IMAD.WIDE R10, R15, 0x4, R2 ;  /* 0x000000040f0a7825 */ /* 0x004fce00078e0202 */
.L_x_2:
[--C-:B------:R-:W-:Y:S01]  /*0240*/  IMAD.WIDE R12, R25, 0x4, R2.reuse ;  /* 0x00000004190c7825 */ /* 0x100fe200078e0202 */
        /* <DEDUP_REMOVED lines=17> */
[----:B0-----:R-:W3:Y:S04]  /*0360*/  LDG.E R19, desc[UR6][R16.64] ;  /* 0x0000000610137981 */ /* 0x001ee8000c1e1900 */
[----:B------:R-:W3:Y:S04]  /*0370*/  LDG.E R20, desc[UR6][R14.64+0x80] ;  /* 0x000080060e147981 */ /* 0x000ee8000c1e1900 */
[----:B------:R-:W3:Y:S02]  /*0380*/  LDG.E R18, desc[UR6][R8.64+0x80] ;  /* 0x0000800608127981 */ /* 0x000ee4000c1e1900 */
[----:B---3--:R-:W-:Y:S01]  /*0390*/  VIADDMNMX R28, R20, R19, R18, PT ;  /* 0x00000013141c7246 */ /* 0x008fe20003800112 */
[----:B------:R-:W-:-:S04]  /*03a0*/  IMAD.WIDE R18, R23, 0x4, R2 ;  /* 0x0000000417127825 */ /* 0x000fc800078e0202 */
[----:B-1----:R-:W-:Y:S01]  /*03b0*/  IMAD.WIDE R20, R29, 0x4, R2 ;  /* 0x000000041d147825 */ /* 0x002fe200078e0202 */
[----:B------:R-:W-:Y:S04]  /*03c0*/  STG.E desc[UR6][R8.64+0x80], R28 ;  /* 0x0000801c08007986 */ /* 0x000fe8000c101906 */
[----:B------:R-:W2:Y:S04]  /*03d0*/  LDG.E R12, desc[UR6][R6.64] ;  /* 0x00000006060c7981 */ /* 0x000ea8000c1e1900 */
        /* <DEDUP_REMOVED lines=15> */
[----:B------:R-:W2:Y:S04]  /*04d0*/  LDG.E R16, desc[UR6][R12.64] ;  /* 0x000000060c107981 */ /* 0x000ea8000c1e1900 */
[----:B0-----:R-:W2:Y:S04]  /*04e0*/  LDG.E R26, desc[UR6][R20.64+0x80] ;  /* 0x00008006141a7981 */ /* 0x001ea8000c1e1900 */
[----:B------:R-:W2:Y:S01]  /*04f0*/  LDG.E R14, desc[UR6][R10.64+0x80] ;  /* 0x000080060a0e7981 */ /* 0x000ea2000c1e1900 */
[----:B------:R-:W-:-:S04]  /*0500*/  UIADD3 UR4, UPT, UPT, UR4, 0x1, URZ ;  /* 0x0000000104047890 */ /* 0x000fc8000fffe0ff */
[----:B------:R-:W-:Y:S01]  /*0510*/  UISETP.NE.AND UP0, UPT, UR4, 0x40, UPT ;  /* 0x000000400400788c */ /* 0x000fe2000bf05270 */
[----:B------:R-:W-:Y:S01]  /*0520*/  VIADD R23, R23, 0x1 ;  /* 0x0000000117177836 */ /* 0x000fe20000000000 */
[----:B------:R-:W-:Y:S01]  /*0530*/  IADD3 R24, PT, PT, R24, 0x1, RZ ;  /* 0x0000000118187810 */ /* 0x000fe20007ffe0ff */
[----:B------:R-:W-:Y:S01]  /*0540*/  IMAD.IADD R27, R27, 0x1, R0 ;  /* 0x000000011b1b7824 */ /* 0x000fe200078e0200 */
[----:B------:R-:W-:Y:S02]  /*0550*/  IADD3 R29, PT, PT, R29, R0, RZ ;  /* 0x000000001d1d7210 */ /* 0x000fe40007ffe0ff */
[----:B------:R-:W-:Y:S02]  /*0560*/  IADD3 R25, PT, PT, R25, 0x1, RZ ;  /* 0x0000000119197810 */ /* 0x000fe40007ffe0ff */
[----:B------:R-:W-:Y:S02]  /*0570*/  IADD3 R22, PT, PT, R22, 0x1, RZ ;  /* 0x0000000116167810 */ /* 0x000fe40007ffe0ff */
[----:B--2---:R-:W-:-:S05]  /*0580*/  VIADDMNMX R14, R26, R16, R14, PT ;  /* 0x000000101a0e7246 */ /* 0x004fca000380010e */
[----:B------:R1:W-:Y:S01]  /*0590*/  STG.E desc[UR6][R10.64+0x80], R14 ;  /* 0x0000800e0a007986 */ /* 0x0003e2000c101906 */
[----:B------:R-:W-:Y:S06]  /*05a0*/  BAR.SYNC.DEFER_BLOCKING 0x0 ;  /* 0x0000000000007b1d */ /* 0x000fec0000010000 */
[----:B------:R-:W-:Y:S05]  /*05b0*/  BRA.U UP0, `(.L_x_2) ;  /* 0xfffffffd00207547 */ /* 0x000fea000b83ffff */
[----:B------:R-:W-:Y:S05]  /*05c0*/  EXIT ;  /* 0x000000000000794d */ /* 0x000fea0003800000 */
.L_x_3:
        /* <DEDUP_REMOVED lines=11> */
.L_x_7:


//--------------------- .text._Z6Phase1Piii       --------------------------
	.section	.text._Z6Phase1Piii,"ax",@progbits
	.align	128
        .global         _Z6Phase1Piii
        .type           _Z6Phase1Piii,@function
        .size           _Z6Phase1Piii,(.L_x_8 - _Z6Phase1Piii)
        .other          _Z6Phase1Piii,@"STO_CUDA_ENTRY STV_DEFAULT"
_Z6Phase1Piii:
.text._Z6Phase1Piii:
[----:B------:R-:W-:Y:S01]  /*0000*/  LDC R1, c[0x0][0x37c] ;  /* 0x0000df00ff017b82 */ /* 0x000fe20000000800 */
[----:B------:R-:W0:Y:S07]  /*0010*/  S2R R9, SR_TID.Y ;  /* 0x0000000000097919 */ /* 0x000e2e0000002200 */
[----:B------:R-:W0:Y:S01]  /*0020*/  LDC.64 R4, c[0x0][0x388] ;  /* 0x0000e200ff047b82 */ /* 0x000e220000000a00 */
[----:B------:R-:W1:Y:S01]  /*0030*/  LDCU.64 UR6, c[0x0][0x358] ;  /* 0x00006b00ff0677ac */ /* 0x000e620008000a00 */
[----:B------:R-:W2:Y:S01]  /*0040*/  S2R R11, SR_TID.X ;  /* 0x00000000000b7919 */ /* 0x000ea20000002100 */
[----:B------:R-:W-:-:S05]  /*0050*/  UMOV UR4, URZ ;  /* 0x000000ff00047c82 */ /* 0x000fca0008000000 */
[----:B------:R-:W3:Y:S08]  /*0060*/  LDC.64 R6, c[0x0][0x380] ;  /* 0x0000e000ff067b82 */ /* 0x000ef00000000a00 */
[----:B------:R-:W4:Y:S01]  /*0070*/  LDC.64 R2, c[0x0][0x380] ;  /* 0x0000e000ff027b82 */ /* 0x000f220000000a00 */
[----:B0-----:R-:W-:Y:S01]  /*0080*/  IMAD R0, R4, 0x40, R9 ;  /* 0x0000004004007824 */ /* 0x001fe200078e0209 */
[----:B------:R-:W-:-:S02]  /*0090*/  LEA R9, R5, 0x40, 0x6 ;  /* 0x0000004005097811 */ /* 0x000fc400078e30ff */
[----:B---3--:R-:W-:Y:S01]  /*00a0*/  IADD3 R6, P0, PT, R6, 0x4, RZ ;  /* 0x0000000406067810 */ /* 0x008fe20007f1e0ff */
[----:B------:R-:W-:Y:S01]  /*00b0*/  IMAD R17, R0, R5, RZ ;  /* 0x0000000500117224 */ /* 0x000fe200078e02ff */
[----:B--2---:R-:W-:Y:S01]  /*00c0*/  LEA R8, R4, R11, 0x6 ;  /* 0x0000000b04087211 */ /* 0x004fe200078e30ff */
[----:B------:R-:W-:Y:S01]  /*00d0*/  IMAD R0, R9, R4, R11 ;  /* 0x0000000409007224 */ /* 0x000fe200078e020b */
[----:B------:R-:W-:Y:S01]  /*00e0*/  IADD3.X R7, PT, PT, RZ, R7, RZ, P0, !PT ;  /* 0x00000007ff077210 */ /* 0x000fe200007fe4ff */
[----:B------:R-:W-:Y:S01]  /*00f0*/  IMAD R21, R5, 0x20, R17 ;  /* 0x0000002005157824 */ /* 0x000fe200078e0211 */
[-C--:B------:R-:W-:Y:S02]  /*0100*/  IADD3 R9, PT, PT, R8, R17.reuse, RZ ;  /* 0x0000001108097210 */ /* 0x080fe40007ffe0ff */
[----:B------:R-:W-:Y:S01]  /*0110*/  LEA R17, R4, R17, 0x6 ;  /* 0x0000001104117211 */ /* 0x000fe200078e30ff */
[--C-:B------:R-:W-:Y:S02]  /*0120*/  IMAD.IADD R11, R8, 0x1, R21.reuse ;  /* 0x00000001080b7824 */ /* 0x100fe400078e0215 */
[----:B------:R-:W-:-:S02]  /*0130*/  IMAD R21, R4, 0x40, R21 ;  /* 0x0000004004157824 */ /* 0x000fc400078e0215 */
[----:B----4-:R-:W-:-:S04]  /*0140*/  IMAD.WIDE R8, R9, 0x4, R2 ;  /* 0x0000000409087825 */ /* 0x010fc800078e0202 */
[----:B-1----:R-:W-:-:S07]  /*0150*/  IMAD.WIDE R10, R11, 0x4, R2 ;  /* 0x000000040b0a7825 */ /* 0x002fce00078e0202 */
.L_x_4:
        /* <DEDUP_REMOVED lines=53> */
.L_x_5:
        /* <DEDUP_REMOVED lines=13> */
.L_x_8:


//--------------------- .nv.shared.reserved.0     --------------------------
	.section	.nv.shared.reserved.0,"aw",@nobits
	.weak		__nv_reservedSMEM_offset_0_alias
	.size		__nv_reservedSMEM_offset_0_alias, 0, 64
	.other		__nv_reservedSMEM_offset_0_alias,@"STO_CUDA_RESERVED_SHARED STV_DEFAULT"
__nv_reservedSMEM_offset_0_alias:
	.zero		0
	.zero		64


//--------------------- .nv.constant0._Z6Phase3Piii --------------------------
	.section	.nv.constant0._Z6Phase3Piii,"a",@progbits
	.sectionflags	@""
	.align	4
.nv.constant0._Z6Phase3Piii:
	.zero		912


//--------------------- .nv.constant0._Z6Phase2Piii --------------------------
	.section	.nv.constant0._Z6Phase2Piii,"a",@progbits
	.sectionflags	@""
	.align	4
.nv.constant0._Z6Phase2Piii:
	.zero		912


//--------------------- .nv.constant0._Z6Phase1Piii --------------------------
	.section	.nv.constant0._Z6Phase1Piii,"a",@progbits
	.sectionflags	@""
	.align	4
.nv.constant0._Z6Phase1Piii:
	.zero		912


//--------------------- SYMBOLS --------------------------

	.type		.nv.reservedSmem.offset0,@object
	.size		.nv.reservedSmem.offset0,0x4
